//
// Generated by NVIDIA NVVM Compiler
//
// Compiler Build ID: CL-36424714
// Cuda compilation tools, release 13.0, V13.0.88
// Based on NVVM 20.0.0
//

.version 9.0
.target sm_100
.address_size 64

	// .globl	_Z26matrixVectorMultiplyKernelPfS_S_i

.visible .entry _Z26matrixVectorMultiplyKernelPfS_S_i(
	.param .u64 .ptr .align 1 _Z26matrixVectorMultiplyKernelPfS_S_i_param_0,
	.param .u64 .ptr .align 1 _Z26matrixVectorMultiplyKernelPfS_S_i_param_1,
	.param .u64 .ptr .align 1 _Z26matrixVectorMultiplyKernelPfS_S_i_param_2,
	.param .u32 _Z26matrixVectorMultiplyKernelPfS_S_i_param_3
)
{
	.reg .pred 	%p<11>;
	.reg .b32 	%r<37>;
	.reg .b32 	%f<112>;
	.reg .b64 	%rd<31>;

	ld.param.u64 	%rd10, [_Z26matrixVectorMultiplyKernelPfS_S_i_param_0];
	ld.param.u64 	%rd11, [_Z26matrixVectorMultiplyKernelPfS_S_i_param_1];
	ld.param.u64 	%rd12, [_Z26matrixVectorMultiplyKernelPfS_S_i_param_2];
	ld.param.u32 	%r23, [_Z26matrixVectorMultiplyKernelPfS_S_i_param_3];
	cvta.to.global.u64 	%rd1, %rd12;
	cvta.to.global.u64 	%rd2, %rd11;
	mov.u32 	%r24, %ctaid.x;
	mov.u32 	%r25, %ntid.x;
	mov.u32 	%r26, %tid.x;
	mad.lo.s32 	%r1, %r24, %r25, %r26;
	setp.ge.s32 	%p1, %r1, %r23;
	@%p1 bra 	$L__BB0_15;
	setp.lt.s32 	%p2, %r23, 1;
	mov.f32 	%f111, 0f00000000;
	@%p2 bra 	$L__BB0_14;
	mul.lo.s32 	%r2, %r23, %r1;
	and.b32  	%r3, %r23, 15;
	setp.lt.u32 	%p3, %r23, 16;
	mov.f32 	%f111, 0f00000000;
	mov.b32 	%r33, 0;
	@%p3 bra 	$L__BB0_5;
	and.b32  	%r33, %r23, 2147483632;
	neg.s32 	%r31, %r33;
	add.s64 	%rd3, %rd2, 32;
	add.s64 	%rd29, %rd1, 32;
	mov.f32 	%f111, 0f00000000;
	mov.u32 	%r30, %r2;
$L__BB0_4:
	.pragma "nounroll";
	mul.wide.s32 	%rd13, %r30, 4;
	add.s64 	%rd14, %rd3, %rd13;
	ld.global.f32 	%f18, [%rd14+-32];
	ld.global.f32 	%f19, [%rd29+-32];
	fma.rn.f32 	%f20, %f18, %f19, %f111;
	ld.global.f32 	%f21, [%rd14+-28];
	ld.global.f32 	%f22, [%rd29+-28];
	fma.rn.f32 	%f23, %f21, %f22, %f20;
	ld.global.f32 	%f24, [%rd14+-24];
	ld.global.f32 	%f25, [%rd29+-24];
	fma.rn.f32 	%f26, %f24, %f25, %f23;
	ld.global.f32 	%f27, [%rd14+-20];
	ld.global.f32 	%f28, [%rd29+-20];
	fma.rn.f32 	%f29, %f27, %f28, %f26;
	ld.global.f32 	%f30, [%rd14+-16];
	ld.global.f32 	%f31, [%rd29+-16];
	fma.rn.f32 	%f32, %f30, %f31, %f29;
	ld.global.f32 	%f33, [%rd14+-12];
	ld.global.f32 	%f34, [%rd29+-12];
	fma.rn.f32 	%f35, %f33, %f34, %f32;
	ld.global.f32 	%f36, [%rd14+-8];
	ld.global.f32 	%f37, [%rd29+-8];
	fma.rn.f32 	%f38, %f36, %f37, %f35;
	ld.global.f32 	%f39, [%rd14+-4];
	ld.global.f32 	%f40, [%rd29+-4];
	fma.rn.f32 	%f41, %f39, %f40, %f38;
	ld.global.f32 	%f42, [%rd14];
	ld.global.f32 	%f43, [%rd29];
	fma.rn.f32 	%f44, %f42, %f43, %f41;
	ld.global.f32 	%f45, [%rd14+4];
	ld.global.f32 	%f46, [%rd29+4];
	fma.rn.f32 	%f47, %f45, %f46, %f44;
	ld.global.f32 	%f48, [%rd14+8];
	ld.global.f32 	%f49, [%rd29+8];
	fma.rn.f32 	%f50, %f48, %f49, %f47;
	ld.global.f32 	%f51, [%rd14+12];
	ld.global.f32 	%f52, [%rd29+12];
	fma.rn.f32 	%f53, %f51, %f52, %f50;
	ld.global.f32 	%f54, [%rd14+16];
	ld.global.f32 	%f55, [%rd29+16];
	fma.rn.f32 	%f56, %f54, %f55, %f53;
	ld.global.f32 	%f57, [%rd14+20];
	ld.global.f32 	%f58, [%rd29+20];
	fma.rn.f32 	%f59, %f57, %f58, %f56;
	ld.global.f32 	%f60, [%rd14+24];
	ld.global.f32 	%f61, [%rd29+24];
	fma.rn.f32 	%f62, %f60, %f61, %f59;
	ld.global.f32 	%f63, [%rd14+28];
	ld.global.f32 	%f64, [%rd29+28];
	fma.rn.f32 	%f111, %f63, %f64, %f62;
	add.s32 	%r31, %r31, 16;
	add.s32 	%r30, %r30, 16;
	add.s64 	%rd29, %rd29, 64;
	setp.ne.s32 	%p4, %r31, 0;
	@%p4 bra 	$L__BB0_4;
$L__BB0_5:
	setp.eq.s32 	%p5, %r3, 0;
	@%p5 bra 	$L__BB0_14;
	and.b32  	%r11, %r23, 7;
	setp.lt.u32 	%p6, %r3, 8;
	@%p6 bra 	$L__BB0_8;
	add.s32 	%r28, %r33, %r2;
	mul.wide.s32 	%rd15, %r28, 4;
	add.s64 	%rd16, %rd2, %rd15;
	ld.global.f32 	%f66, [%rd16];
	mul.wide.u32 	%rd17, %r33, 4;
	add.s64 	%rd18, %rd1, %rd17;
	ld.global.f32 	%f67, [%rd18];
	fma.rn.f32 	%f68, %f66, %f67, %f111;
	ld.global.f32 	%f69, [%rd16+4];
	ld.global.f32 	%f70, [%rd18+4];
	fma.rn.f32 	%f71, %f69, %f70, %f68;
	ld.global.f32 	%f72, [%rd16+8];
	ld.global.f32 	%f73, [%rd18+8];
	fma.rn.f32 	%f74, %f72, %f73, %f71;
	ld.global.f32 	%f75, [%rd16+12];
	ld.global.f32 	%f76, [%rd18+12];
	fma.rn.f32 	%f77, %f75, %f76, %f74;
	ld.global.f32 	%f78, [%rd16+16];
	ld.global.f32 	%f79, [%rd18+16];
	fma.rn.f32 	%f80, %f78, %f79, %f77;
	ld.global.f32 	%f81, [%rd16+20];
	ld.global.f32 	%f82, [%rd18+20];
	fma.rn.f32 	%f83, %f81, %f82, %f80;
	ld.global.f32 	%f84, [%rd16+24];
	ld.global.f32 	%f85, [%rd18+24];
	fma.rn.f32 	%f86, %f84, %f85, %f83;
	ld.global.f32 	%f87, [%rd16+28];
	ld.global.f32 	%f88, [%rd18+28];
	fma.rn.f32 	%f111, %f87, %f88, %f86;
	add.s32 	%r33, %r33, 8;
$L__BB0_8:
	setp.eq.s32 	%p7, %r11, 0;
	@%p7 bra 	$L__BB0_14;
	and.b32  	%r14, %r23, 3;
	setp.lt.u32 	%p8, %r11, 4;
	@%p8 bra 	$L__BB0_11;
	add.s32 	%r29, %r33, %r2;
	mul.wide.s32 	%rd19, %r29, 4;
	add.s64 	%rd20, %rd2, %rd19;
	ld.global.f32 	%f90, [%rd20];
	mul.wide.u32 	%rd21, %r33, 4;
	add.s64 	%rd22, %rd1, %rd21;
	ld.global.f32 	%f91, [%rd22];
	fma.rn.f32 	%f92, %f90, %f91, %f111;
	ld.global.f32 	%f93, [%rd20+4];
	ld.global.f32 	%f94, [%rd22+4];
	fma.rn.f32 	%f95, %f93, %f94, %f92;
	ld.global.f32 	%f96, [%rd20+8];
	ld.global.f32 	%f97, [%rd22+8];
	fma.rn.f32 	%f98, %f96, %f97, %f95;
	ld.global.f32 	%f99, [%rd20+12];
	ld.global.f32 	%f100, [%rd22+12];
	fma.rn.f32 	%f111, %f99, %f100, %f98;
	add.s32 	%r33, %r33, 4;
$L__BB0_11:
	setp.eq.s32 	%p9, %r14, 0;
	@%p9 bra 	$L__BB0_14;
	mul.wide.u32 	%rd23, %r33, 4;
	add.s64 	%rd30, %rd1, %rd23;
	add.s32 	%r36, %r33, %r2;
	neg.s32 	%r35, %r14;
$L__BB0_13:
	.pragma "nounroll";
	mul.wide.s32 	%rd24, %r36, 4;
	add.s64 	%rd25, %rd2, %rd24;
	ld.global.f32 	%f101, [%rd25];
	ld.global.f32 	%f102, [%rd30];
	fma.rn.f32 	%f111, %f101, %f102, %f111;
	add.s64 	%rd30, %rd30, 4;
	add.s32 	%r36, %r36, 1;
	add.s32 	%r35, %r35, 1;
	setp.ne.s32 	%p10, %r35, 0;
	@%p10 bra 	$L__BB0_13;
$L__BB0_14:
	cvta.to.global.u64 	%rd26, %rd10;
	mul.wide.s32 	%rd27, %r1, 4;
	add.s64 	%rd28, %rd26, %rd27;
	st.global.f32 	[%rd28], %f111;
$L__BB0_15:
	ret;

}


// ===== COMPILED SASS (sm_100) =====

	.target	sm_100

	.elftype	@"ET_EXEC"


//--------------------- .note.nv.tkinfo           --------------------------
	.section	.note.nv.tkinfo,"",@"SHT_NOTE"
	.sectionflags	@"SHF_NOTE_NV_TKINFO"
	.tkinfo
        /*0018*/ 	.word	0x00000002
        /*0030*/ 	.string	""
        /*0030*/ 	.string	"ptxas"
        /*0030*/ 	.string	"Cuda compilation tools, release 13.0, V13.0.88"
        /*0030*/ 	.string	"Build cuda_13.0.r13.0/compiler.36424714_0"
        /*0030*/ 	.string	"-arch sm_100 -m 64 "



//--------------------- .note.nv.cuinfo           --------------------------
	.section	.note.nv.cuinfo,"",@"SHT_NOTE"
	.sectionflags	@"SHF_NOTE_NV_CUINFO"
        /*0018*/ 	.short	0x0002
        /*001a*/ 	.short	0x0064
        /*001c*/ 	.short	0x0082
	.zero		2


//--------------------- .nv.info                  --------------------------
	.section	.nv.info,"",@"SHT_CUDA_INFO"
	.align	4


	//----- nvinfo : EIATTR_REGCOUNT
	.align		4
        /*0000*/ 	.byte	0x04, 0x2f
        /*0002*/ 	.short	(.L_1 - .L_0)
	.align		4
.L_0:
        /*0004*/ 	.word	index@(_Z26matrixVectorMultiplyKernelPfS_S_i)
        /*0008*/ 	.word	0x0000001e


	//----- nvinfo : EIATTR_FRAME_SIZE
	.align		4
.L_1:
        /*000c*/ 	.byte	0x04, 0x11
        /*000e*/ 	.short	(.L_3 - .L_2)
	.align		4
.L_2:
        /*0010*/ 	.word	index@(_Z26matrixVectorMultiplyKernelPfS_S_i)
        /*0014*/ 	.word	0x00000000


	//----- nvinfo : EIATTR_MIN_STACK_SIZE
	.align		4
.L_3:
        /*0018*/ 	.byte	0x04, 0x12
        /*001a*/ 	.short	(.L_5 - .L_4)
	.align		4
.L_4:
        /*001c*/ 	.word	index@(_Z26matrixVectorMultiplyKernelPfS_S_i)
        /*0020*/ 	.word	0x00000000
.L_5:


//--------------------- .nv.compat                --------------------------
	.section	.nv.compat,"",@"SHT_CUDA_COMPAT_INFO"
	.align	4
        /*0000*/ 	.byte	0x02, 0x09, 0x00, 0x00, 0x02, 0x02, 0x01, 0x00, 0x02, 0x05, 0x05, 0x00, 0x03, 0x07, 0x01, 0x01
        /*0010*/ 	.byte	0x02, 0x03, 0x00, 0x00, 0x02, 0x06, 0x01, 0x00, 0x04, 0x0b, 0x08, 0x00, 0x09, 0x00, 0x00, 0x00
        /*0020*/ 	.byte	0x00, 0x00, 0x00, 0x00


//--------------------- .nv.info._Z26matrixVectorMultiplyKernelPfS_S_i --------------------------
	.section	.nv.info._Z26matrixVectorMultiplyKernelPfS_S_i,"",@"SHT_CUDA_INFO"
	.sectionflags	@""
	.align	4


	//----- nvinfo : EIATTR_CUDA_API_VERSION
	.align		4
        /*0000*/ 	.byte	0x04, 0x37
        /*0002*/ 	.short	(.L_7 - .L_6)
.L_6:
        /*0004*/ 	.word	0x00000082


	//----- nvinfo : EIATTR_KPARAM_INFO
	.align		4
.L_7:
        /*0008*/ 	.byte	0x04, 0x17
        /*000a*/ 	.short	(.L_9 - .L_8)
.L_8:
        /*000c*/ 	.word	0x00000000
        /*0010*/ 	.short	0x0003
        /*0012*/ 	.short	0x0018
        /*0014*/ 	.byte	0x00, 0xf0, 0x11, 0x00


	//----- nvinfo : EIATTR_KPARAM_INFO
	.align		4
.L_9:
        /*0018*/ 	.byte	0x04, 0x17
        /*001a*/ 	.short	(.L_11 - .L_10)
.L_10:
        /*001c*/ 	.word	0x00000000
        /*0020*/ 	.short	0x0002
        /*0022*/ 	.short	0x0010
        /*0024*/ 	.byte	0x00, 0xf5, 0x21, 0x00


	//----- nvinfo : EIATTR_KPARAM_INFO
	.align		4
.L_11:
        /*0028*/ 	.byte	0x04, 0x17
        /*002a*/ 	.short	(.L_13 - .L_12)
.L_12:
        /*002c*/ 	.word	0x00000000
        /*0030*/ 	.short	0x0001
        /*0032*/ 	.short	0x0008
        /*0034*/ 	.byte	0x00, 0xf5, 0x21, 0x00


	//----- nvinfo : EIATTR_KPARAM_INFO
	.align		4
.L_13:
        /*0038*/ 	.byte	0x04, 0x17
        /*003a*/ 	.short	(.L_15 - .L_14)
.L_14:
        /*003c*/ 	.word	0x00000000
        /*0040*/ 	.short	0x0000
        /*0042*/ 	.short	0x0000
        /*0044*/ 	.byte	0x00, 0xf5, 0x21, 0x00


	//----- nvinfo : EIATTR_SPARSE_MMA_MASK
	.align		4
.L_15:
        /*0048*/ 	.byte	0x03, 0x50
        /*004a*/ 	.short	0x0000


	//----- nvinfo : EIATTR_MAXREG_COUNT
	.align		4
        /*004c*/ 	.byte	0x03, 0x1b
        /*004e*/ 	.short	0x00ff


	//----- nvinfo : EIATTR_MERCURY_ISA_VERSION
	.align		4
        /*0050*/ 	.byte	0x03, 0x5f
        /*0052*/ 	.short	0x0101


	//----- nvinfo : EIATTR_VRC_CTA_INIT_COUNT
	.align		4
        /*0054*/ 	.byte	0x02, 0x4a
	.zero		1
	.zero		1


	//----- nvinfo : EIATTR_EXIT_INSTR_OFFSETS
	.align		4
        /*0058*/ 	.byte	0x04, 0x1c
        /*005a*/ 	.short	(.L_17 - .L_16)


	//   ....[0]....
.L_16:
        /*005c*/ 	.word	0x00000070


	//   ....[1]....
        /*0060*/ 	.word	0x00000a90


	//----- nvinfo : EIATTR_CBANK_PARAM_SIZE
	.align		4
.L_17:
        /*0064*/ 	.byte	0x03, 0x19
        /*0066*/ 	.short	0x001c


	//----- nvinfo : EIATTR_PARAM_CBANK
	.align		4
        /*0068*/ 	.byte	0x04, 0x0a
        /*006a*/ 	.short	(.L_19 - .L_18)
	.align		4
.L_18:
        /*006c*/ 	.word	index@(.nv.constant0._Z26matrixVectorMultiplyKernelPfS_S_i)
        /*0070*/ 	.short	0x0380
        /*0072*/ 	.short	0x001c


	//----- nvinfo : EIATTR_SW_WAR
	.align		4
.L_19:
        /*0074*/ 	.byte	0x04, 0x36
        /*0076*/ 	.short	(.L_21 - .L_20)
.L_20:
        /*0078*/ 	.word	0x00000008
.L_21:


//--------------------- .nv.callgraph             --------------------------
	.section	.nv.callgraph,"",@"SHT_CUDA_CALLGRAPH"
	.align	4
	.sectionentsize	8
	.align		4
        /*0000*/ 	.word	0x00000000
	.align		4
        /*0004*/ 	.word	0xffffffff
	.align		4
        /*0008*/ 	.word	0x00000000
	.align		4
        /*000c*/ 	.word	0xfffffffe
	.align		4
        /*0010*/ 	.word	0x00000000
	.align		4
        /*0014*/ 	.word	0xfffffffd
	.align		4
        /*0018*/ 	.word	0x00000000
	.align		4
        /*001c*/ 	.word	0xfffffffc


//--------------------- .text._Z26matrixVectorMultiplyKernelPfS_S_i --------------------------
	.section	.text._Z26matrixVectorMultiplyKernelPfS_S_i,"ax",@progbits
	.align	128
        .global         _Z26matrixVectorMultiplyKernelPfS_S_i
        .type           _Z26matrixVectorMultiplyKernelPfS_S_i,@function
        .size           _Z26matrixVectorMultiplyKernelPfS_S_i,(.L_x_7 - _Z26matrixVectorMultiplyKernelPfS_S_i)
        .other          _Z26matrixVectorMultiplyKernelPfS_S_i,@"STO_CUDA_ENTRY STV_DEFAULT"
_Z26matrixVectorMultiplyKernelPfS_S_i:
.text._Z26matrixVectorMultiplyKernelPfS_S_i:
[----:B------:R-:W-:Y:S01]  /*0000*/  LDC R1, c[0x0][0x37c] ;  /* 0x0000df00ff017b82 */ /* 0x000fe20000000800 */
[----:B------:R-:W0:Y:S07]  /*0010*/  S2R R3, SR_TID.X ;  /* 0x0000000000037919 */ /* 0x000e2e0000002100 */
[----:B------:R-:W0:Y:S01]  /*0020*/  S2UR UR4, SR_CTAID.X ;  /* 0x00000000000479c3 */ /* 0x000e220000002500 */
[----:B------:R-:W1:Y:S07]  /*0030*/  LDCU UR11, c[0x0][0x398] ;  /* 0x00007300ff0b77ac */ /* 0x000e6e0008000800 */
[----:B------:R-:W0:Y:S02]  /*0040*/  LDC R0, c[0x0][0x360] ;  /* 0x0000d800ff007b82 */ /* 0x000e240000000800 */
[----:B0-----:R-:W-:-:S05]  /*0050*/  IMAD R0, R0, UR4, R3 ;  /* 0x0000000400007c24 */ /* 0x001fca000f8e0203 */
[----:B-1----:R-:W-:-:S13]  /*0060*/  ISETP.GE.AND P0, PT, R0, UR11, PT ;  /* 0x0000000b00007c0c */ /* 0x002fda000bf06270 */
[----:B------:R-:W-:Y:S05]  /*0070*/  @P0 EXIT ;  /* 0x000000000000094d */ /* 0x000fea0003800000 */
[----:B------:R-:W-:Y:S01]  /*0080*/  UISETP.GE.AND UP0, UPT, UR11, 0x1, UPT ;  /* 0x000000010b00788c */ /* 0x000fe2000bf06270 */
[----:B------:R-:W-:Y:S01]  /*0090*/  HFMA2 R15, -RZ, RZ, 0, 0 ;  /* 0x00000000ff0f7431 */ /* 0x000fe200000001ff */
[----:B------:R-:W0:Y:S07]  /*00a0*/  LDCU.64 UR12, c[0x0][0x358] ;  /* 0x00006b00ff0c77ac */ /* 0x000e2e0008000a00 */
[----:B------:R-:W-:Y:S05]  /*00b0*/  BRA.U !UP0, `(.L_x_0) ;  /* 0x0000000908687547 */ /* 0x000fea000b800000 */
[----:B------:R-:W-:Y:S02]  /*00c0*/  UISETP.GE.U32.AND UP1, UPT, UR11, 0x10, UPT ;  /* 0x000000100b00788c */ /* 0x000fe4000bf26070 */
[----:B------:R-:W-:Y:S01]  /*00d0*/  IMAD R7, R0, UR11, RZ ;  /* 0x0000000b00077c24 */ /* 0x000fe2000f8e02ff */
[----:B------:R-:W-:Y:S01]  /*00e0*/  ULOP3.LUT UR8, UR11, 0xf, URZ, 0xc0, !UPT ;  /* 0x0000000f0b087892 */ /* 0x000fe2000f8ec0ff */
[----:B------:R-:W-:Y:S02]  /*00f0*/  MOV R15, RZ ;  /* 0x000000ff000f7202 */ /* 0x000fe40000000f00 */
[----:B------:R-:W-:Y:S01]  /*0100*/  MOV R8, RZ ;  /* 0x000000ff00087202 */ /* 0x000fe20000000f00 */
[----:B------:R-:W-:Y:S02]  /*0110*/  UISETP.NE.AND UP0, UPT, UR8, URZ, UPT ;  /* 0x000000ff0800728c */ /* 0x000fe4000bf05270 */
[----:B------:R-:W-:Y:S09]  /*0120*/  BRA.U !UP1, `(.L_x_1) ;  /* 0x0000000509187547 */ /* 0x000ff2000b800000 */
[----:B------:R-:W1:Y:S01]  /*0130*/  LDCU.64 UR4, c[0x0][0x390] ;  /* 0x00007200ff0477ac */ /* 0x000e620008000a00 */
[----:B------:R-:W-:Y:S02]  /*0140*/  MOV R15, RZ ;  /* 0x000000ff000f7202 */ /* 0x000fe40000000f00 */
[----:B------:R-:W-:Y:S01]  /*0150*/  MOV R6, R7 ;  /* 0x0000000700067202 */ /* 0x000fe20000000f00 */
[----:B------:R-:W2:Y:S01]  /*0160*/  LDCU.64 UR6, c[0x0][0x388] ;  /* 0x00007100ff0677ac */ /* 0x000ea20008000a00 */
[----:B------:R-:W-:-:S04]  /*0170*/  ULOP3.LUT UR9, UR11, 0x7ffffff0, URZ, 0xc0, !UPT ;  /* 0x7ffffff00b097892 */ /* 0x000fc8000f8ec0ff */
[----:B------:R-:W-:Y:S02]  /*0180*/  UIADD3 UR10, UPT, UPT, -UR9, URZ, URZ ;  /* 0x000000ff090a7290 */ /* 0x000fe4000fffe1ff */
[----:B------:R-:W-:Y:S01]  /*0190*/  MOV R8, UR9 ;  /* 0x0000000900087c02 */ /* 0x000fe20008000f00 */
[----:B-1----:R-:W-:-:S04]  /*01a0*/  UIADD3 UR4, UP2, UPT, UR4, 0x20, URZ ;  /* 0x0000002004047890 */ /* 0x002fc8000ff5e0ff */
[----:B------:R-:W-:Y:S02]  /*01b0*/  UIADD3.X UR5, UPT, UPT, URZ, UR5, URZ, UP2, !UPT ;  /* 0x00000005ff057290 */ /* 0x000fe400097fe4ff */
[----:B--2---:R-:W-:Y:S01]  /*01c0*/  UIADD3 UR6, UP1, UPT, UR6, 0x20, URZ ;  /* 0x0000002006067890 */ /* 0x004fe2000ff3e0ff */
[----:B------:R-:W-:-:S03]  /*01d0*/  MOV R2, UR4 ;  /* 0x0000000400027c02 */ /* 0x000fc60008000f00 */
[----:B------:R-:W-:Y:S01]  /*01e0*/  MOV R3, UR5 ;  /* 0x0000000500037c02 */ /* 0x000fe20008000f00 */
[----:B------:R-:W-:-:S12]  /*01f0*/  UIADD3.X UR7, UPT, UPT, URZ, UR7, URZ, UP1, !UPT ;  /* 0x00000007ff077290 */ /* 0x000fd80008ffe4ff */
.L_x_2:
[----:B------:R-:W-:Y:S01]  /*0200*/  MOV R4, UR6 ;  /* 0x0000000600047c02 */ /* 0x000fe20008000f00 */
[----:B0-----:R-:W2:Y:S01]  /*0210*/  LDG.E R17, desc[UR12][R2.64+-0x20] ;  /* 0xffffe00c02117981 */ /* 0x001ea2000c1e1900 */
[----:B------:R-:W-:-:S03]  /*0220*/  MOV R5, UR7 ;  /* 0x0000000700057c02 */ /* 0x000fc60008000f00 */
[----:B------:R-:W3:Y:S01]  /*0230*/  LDG.E R25, desc[UR12][R2.64+-0x1c] ;  /* 0xffffe40c02197981 */ /* 0x000ee2000c1e1900 */
[----:B------:R-:W-:-:S03]  /*0240*/  IMAD.WIDE R4, R6, 0x4, R4 ;  /* 0x0000000406047825 */ /* 0x000fc600078e0204 */
[----:B------:R-:W4:Y:S04]  /*0250*/  LDG.E R19, desc[UR12][R2.64+-0x18] ;  /* 0xffffe80c02137981 */ /* 0x000f28000c1e1900 */
[----:B------:R-:W2:Y:S04]  /*0260*/  LDG.E R16, desc[UR12][R4.64+-0x20] ;  /* 0xffffe00c04107981 */ /* 0x000ea8000c1e1900 */
[----:B------:R-:W3:Y:S04]  /*0270*/  LDG.E R18, desc[UR12][R4.64+-0x1c] ;  /* 0xffffe40c04127981 */ /* 0x000ee8000c1e1900 */
[----:B------:R-:W4:Y:S04]  /*0280*/  LDG.E R20, desc[UR12][R4.64+-0x18] ;  /* 0xffffe80c04147981 */ /* 0x000f28000c1e1900 */
[----:B------:R-:W5:Y:S04]  /*0290*/  LDG.E R22, desc[UR12][R2.64+-0x14] ;  /* 0xffffec0c02167981 */ /* 0x000f68000c1e1900 */
        /* <DEDUP_REMOVED lines=8> */
[----:B------:R-:W5:Y:S01]  /*0320*/  LDG.E R14, desc[UR12][R4.64+-0x4] ;  /* 0xfffffc0c040e7981 */ /* 0x000f62000c1e1900 */
[----:B--2---:R-:W-:-:S03]  /*0330*/  FFMA R17, R16, R17, R15 ;  /* 0x0000001110117223 */ /* 0x004fc6000000000f */
[----:B------:R-:W2:Y:S04]  /*0340*/  LDG.E R15, desc[UR12][R2.64] ;  /* 0x0000000c020f7981 */ /* 0x000ea8000c1e1900 */
[----:B------:R-:W2:Y:S01]  /*0350*/  LDG.E R16, desc[UR12][R4.64] ;  /* 0x0000000c04107981 */ /* 0x000ea2000c1e1900 */
[----:B---3--:R-:W-:-:S03]  /*0360*/  FFMA R25, R18, R25, R17 ;  /* 0x0000001912197223 */ /* 0x008fc60000000011 */
[----:B------:R-:W3:Y:S01]  /*0370*/  LDG.E R17, desc[UR12][R2.64+0x4] ;  /* 0x0000040c02117981 */ /* 0x000ee2000c1e1900 */
[----:B----4-:R-:W-:-:S03]  /*0380*/  FFMA R26, R20, R19, R25 ;  /* 0x00000013141a7223 */ /* 0x010fc60000000019 */
[----:B------:R-:W3:Y:S04]  /*0390*/  LDG.E R18, desc[UR12][R4.64+0x4] ;  /* 0x0000040c04127981 */ /* 0x000ee8000c1e1900 */
[----:B------:R-:W4:Y:S01]  /*03a0*/  LDG.E R20, desc[UR12][R2.64+0x8] ;  /* 0x0000080c02147981 */ /* 0x000f22000c1e1900 */
[----:B-----5:R-:W-:-:S03]  /*03b0*/  FFMA R25, R21, R22, R26 ;  /* 0x0000001615197223 */ /* 0x020fc6000000001a */
[----:B------:R-:W4:Y:S04]  /*03c0*/  LDG.E R19, desc[UR12][R4.64+0x8] ;  /* 0x0000080c04137981 */ /* 0x000f28000c1e1900 */
[----:B------:R-:W5:Y:S01]  /*03d0*/  LDG.E R22, desc[UR12][R2.64+0xc] ;  /* 0x00000c0c02167981 */ /* 0x000f62000c1e1900 */
[----:B------:R-:W-:-:S03]  /*03e0*/  FFMA R25, R24, R23, R25 ;  /* 0x0000001718197223 */ /* 0x000fc60000000019 */
[----:B------:R-:W5:Y:S04]  /*03f0*/  LDG.E R21, desc[UR12][R4.64+0xc] ;  /* 0x00000c0c04157981 */ /* 0x000f68000c1e1900 */
[----:B------:R-:W5:Y:S01]  /*0400*/  LDG.E R24, desc[UR12][R2.64+0x10] ;  /* 0x0000100c02187981 */ /* 0x000f62000c1e1900 */
[----:B------:R-:W-:-:S03]  /*0410*/  FFMA R25, R10, R9, R25 ;  /* 0x000000090a197223 */ /* 0x000fc60000000019 */
[----:B------:R-:W5:Y:S04]  /*0420*/  LDG.E R23, desc[UR12][R4.64+0x10] ;  /* 0x0000100c04177981 */ /* 0x000f68000c1e1900 */
[----:B------:R-:W5:Y:S01]  /*0430*/  LDG.E R10, desc[UR12][R2.64+0x14] ;  /* 0x0000140c020a7981 */ /* 0x000f62000c1e1900 */
[----:B------:R-:W-:-:S03]  /*0440*/  FFMA R27, R12, R11, R25 ;  /* 0x0000000b0c1b7223 */ /* 0x000fc60000000019 */
[----:B------:R-:W5:Y:S04]  /*0450*/  LDG.E R9, desc[UR12][R4.64+0x14] ;  /* 0x0000140c04097981 */ /* 0x000f68000c1e1900 */
[----:B------:R-:W5:Y:S04]  /*0460*/  LDG.E R11, desc[UR12][R2.64+0x18] ;  /* 0x0000180c020b7981 */ /* 0x000f68000c1e1900 */
[----:B------:R-:W5:Y:S04]  /*0470*/  LDG.E R12, desc[UR12][R4.64+0x18] ;  /* 0x0000180c040c7981 */ /* 0x000f68000c1e1900 */
[----:B------:R-:W5:Y:S04]  /*0480*/  LDG.E R25, desc[UR12][R4.64+0x1c] ;  /* 0x00001c0c04197981 */ /* 0x000f68000c1e1900 */
[----:B------:R0:W5:Y:S01]  /*0490*/  LDG.E R26, desc[UR12][R2.64+0x1c] ;  /* 0x00001c0c021a7981 */ /* 0x000162000c1e1900 */
[----:B------:R-:W-:Y:S01]  /*04a0*/  FFMA R13, R14, R13, R27 ;  /* 0x0000000d0e0d7223 */ /* 0x000fe2000000001b */
[----:B------:R-:W-:-:S04]  /*04b0*/  UIADD3 UR10, UPT, UPT, UR10, 0x10, URZ ;  /* 0x000000100a0a7890 */ /* 0x000fc8000fffe0ff */
[----:B------:R-:W-:Y:S01]  /*04c0*/  UISETP.NE.AND UP1, UPT, UR10, URZ, UPT ;  /* 0x000000ff0a00728c */ /* 0x000fe2000bf25270 */
[----:B0-----:R-:W-:Y:S02]  /*04d0*/  IADD3 R2, P0, PT, R2, 0x40, RZ ;  /* 0x0000004002027810 */ /* 0x001fe40007f1e0ff */
[----:B------:R-:W-:Y:S02]  /*04e0*/  IADD3 R6, PT, PT, R6, 0x10, RZ ;  /* 0x0000001006067810 */ /* 0x000fe40007ffe0ff */
[----:B------:R-:W-:Y:S01]  /*04f0*/  IADD3.X R3, PT, PT, RZ, R3, RZ, P0, !PT ;  /* 0x00000003ff037210 */ /* 0x000fe200007fe4ff */
[----:B--2---:R-:W-:-:S04]  /*0500*/  FFMA R13, R16, R15, R13 ;  /* 0x0000000f100d7223 */ /* 0x004fc8000000000d */
[----:B---3--:R-:W-:-:S04]  /*0510*/  FFMA R18, R18, R17, R13 ;  /* 0x0000001112127223 */ /* 0x008fc8000000000d */
[----:B----4-:R-:W-:-:S04]  /*0520*/  FFMA R18, R19, R20, R18 ;  /* 0x0000001413127223 */ /* 0x010fc80000000012 */
[----:B-----5:R-:W-:-:S04]  /*0530*/  FFMA R18, R21, R22, R18 ;  /* 0x0000001615127223 */ /* 0x020fc80000000012 */
[----:B------:R-:W-:-:S04]  /*0540*/  FFMA R18, R23, R24, R18 ;  /* 0x0000001817127223 */ /* 0x000fc80000000012 */
[----:B------:R-:W-:-:S04]  /*0550*/  FFMA R9, R9, R10, R18 ;  /* 0x0000000a09097223 */ /* 0x000fc80000000012 */
[----:B------:R-:W-:-:S04]  /*0560*/  FFMA R12, R12, R11, R9 ;  /* 0x0000000b0c0c7223 */ /* 0x000fc80000000009 */
[----:B------:R-:W-:Y:S01]  /*0570*/  FFMA R15, R25, R26, R12 ;  /* 0x0000001a190f7223 */ /* 0x000fe2000000000c */
[----:B------:R-:W-:Y:S06]  /*0580*/  BRA.U UP1, `(.L_x_2) ;  /* 0xfffffffd011c7547 */ /* 0x000fec000b83ffff */
.L_x_1:
[----:B------:R-:W-:Y:S05]  /*0590*/  BRA.U !UP0, `(.L_x_0) ;  /* 0x0000000508307547 */ /* 0x000fea000b800000 */
[----:B------:R-:W-:Y:S02]  /*05a0*/  UISETP.GE.U32.AND UP0, UPT, UR8, 0x8, UPT ;  /* 0x000000080800788c */ /* 0x000fe4000bf06070 */
[----:B------:R-:W-:-:S04]  /*05b0*/  ULOP3.LUT UR5, UR11, 0x7, URZ, 0xc0, !UPT ;  /* 0x000000070b057892 */ /* 0x000fc8000f8ec0ff */
[----:B------:R-:W-:-:S03]  /*05c0*/  UISETP.NE.AND UP1, UPT, UR5, URZ, UPT ;  /* 0x000000ff0500728c */ /* 0x000fc6000bf25270 */
[----:B------:R-:W-:Y:S08]  /*05d0*/  BRA.U !UP0, `(.L_x_3) ;  /* 0x0000000108787547 */ /* 0x000ff0000b800000 */
[----:B------:R-:W1:Y:S01]  /*05e0*/  LDC.64 R2, c[0x0][0x388] ;  /* 0x0000e200ff027b82 */ /* 0x000e620000000a00 */
[----:B------:R-:W-:-:S07]  /*05f0*/  IADD3 R9, PT, PT, R7, R8, RZ ;  /* 0x0000000807097210 */ /* 0x000fce0007ffe0ff */
[----:B------:R-:W2:Y:S01]  /*0600*/  LDC.64 R4, c[0x0][0x390] ;  /* 0x0000e400ff047b82 */ /* 0x000ea20000000a00 */
[----:B-1----:R-:W-:-:S05]  /*0610*/  IMAD.WIDE R2, R9, 0x4, R2 ;  /* 0x0000000409027825 */ /* 0x002fca00078e0202 */
[----:B0-----:R-:W3:Y:S01]  /*0620*/  LDG.E R10, desc[UR12][R2.64] ;  /* 0x0000000c020a7981 */ /* 0x001ee2000c1e1900 */
[----:B--2---:R-:W-:-:S03]  /*0630*/  IMAD.WIDE.U32 R4, R8, 0x4, R4 ;  /* 0x0000000408047825 */ /* 0x004fc600078e0004 */
[----:B------:R-:W2:Y:S04]  /*0640*/  LDG.E R13, desc[UR12][R2.64+0x4] ;  /* 0x0000040c020d7981 */ /* 0x000ea8000c1e1900 */
[----:B------:R-:W3:Y:S04]  /*0650*/  LDG.E R11, desc[UR12][R4.64] ;  /* 0x0000000c040b7981 */ /* 0x000ee8000c1e1900 */
[----:B------:R-:W2:Y:S04]  /*0660*/  LDG.E R12, desc[UR12][R4.64+0x4] ;  /* 0x0000040c040c7981 */ /* 0x000ea8000c1e1900 */
[----:B------:R-:W4:Y:S04]  /*0670*/  LDG.E R17, desc[UR12][R2.64+0x8] ;  /* 0x0000080c02117981 */ /* 0x000f28000c1e1900 */
        /* <DEDUP_REMOVED lines=11> */
[----:B------:R-:W-:Y:S01]  /*0730*/  IADD3 R8, PT, PT, R8, 0x8, RZ ;  /* 0x0000000808087810 */ /* 0x000fe20007ffe0ff */
[----:B---3--:R-:W-:-:S04]  /*0740*/  FFMA R10, R10, R11, R15 ;  /* 0x0000000b0a0a7223 */ /* 0x008fc8000000000f */
[----:B--2---:R-:W-:-:S04]  /*0750*/  FFMA R10, R13, R12, R10 ;  /* 0x0000000c0d0a7223 */ /* 0x004fc8000000000a */
[----:B----4-:R-:W-:-:S04]  /*0760*/  FFMA R10, R17, R14, R10 ;  /* 0x0000000e110a7223 */ /* 0x010fc8000000000a */
[----:B-----5:R-:W-:-:S04]  /*0770*/  FFMA R10, R19, R16, R10 ;  /* 0x00000010130a7223 */ /* 0x020fc8000000000a */
[----:B------:R-:W-:-:S04]  /*0780*/  FFMA R10, R21, R18, R10 ;  /* 0x00000012150a7223 */ /* 0x000fc8000000000a */
[----:B------:R-:W-:-:S04]  /*0790*/  FFMA R23, R23, R20, R10 ;  /* 0x0000001417177223 */ /* 0x000fc8000000000a */
[----:B------:R-:W-:-:S04]  /*07a0*/  FFMA R6, R6, R9, R23 ;  /* 0x0000000906067223 */ /* 0x000fc80000000017 */
[----:B------:R-:W-:-:S07]  /*07b0*/  FFMA R15, R25, R22, R6 ;  /* 0x00000016190f7223 */ /* 0x000fce0000000006 */
.L_x_3:
        /* <DEDUP_REMOVED lines=17> */
[----:B------:R-:W5:Y:S01]  /*08d0*/  LDG.E R14, desc[UR12][R4.64+0xc] ;  /* 0x00000c0c040e7981 */ /* 0x000f62000c1e1900 */
[----:B------:R-:W-:Y:S01]  /*08e0*/  IADD3 R8, PT, PT, R8, 0x4, RZ ;  /* 0x0000000408087810 */ /* 0x000fe20007ffe0ff */
[----:B---3--:R-:W-:-:S04]  /*08f0*/  FFMA R6, R6, R9, R15 ;  /* 0x0000000906067223 */ /* 0x008fc8000000000f */
[----:B--2---:R-:W-:-:S04]  /*0900*/  FFMA R6, R11, R10, R6 ;  /* 0x0000000a0b067223 */ /* 0x004fc80000000006 */
[----:B----4-:R-:W-:-:S04]  /*0910*/  FFMA R6, R13, R12, R6 ;  /* 0x0000000c0d067223 */ /* 0x010fc80000000006 */
[----:B-----5:R-:W-:-:S07]  /*0920*/  FFMA R15, R17, R14, R6 ;  /* 0x0000000e110f7223 */ /* 0x020fce0000000006 */
.L_x_4:
[----:B------:R-:W-:Y:S05]  /*0930*/  BRA.U !UP1, `(.L_x_0) ;  /* 0x0000000109487547 */ /* 0x000fea000b800000 */
[----:B------:R-:W1:Y:S01]  /*0940*/  LDC.64 R2, c[0x0][0x390] ;  /* 0x0000e400ff027b82 */ /* 0x000e620000000a00 */
[----:B------:R-:W-:Y:S01]  /*0950*/  IADD3 R7, PT, PT, R7, R8, RZ ;  /* 0x0000000807077210 */ /* 0x000fe20007ffe0ff */
[----:B------:R-:W-:-:S06]  /*0960*/  UIADD3 UR4, UPT, UPT, -UR4, URZ, URZ ;  /* 0x000000ff04047290 */ /* 0x000fcc000fffe1ff */
[----:B------:R-:W2:Y:S01]  /*0970*/  LDC.64 R10, c[0x0][0x388] ;  /* 0x0000e200ff0a7b82 */ /* 0x000ea20000000a00 */
[----:B-1----:R-:W-:-:S03]  /*0980*/  IMAD.WIDE.U32 R2, R8, 0x4, R2 ;  /* 0x0000000408027825 */ /* 0x002fc600078e0002 */
[----:B------:R-:W-:Y:S02]  /*0990*/  MOV R6, R2 ;  /* 0x0000000200067202 */ /* 0x000fe40000000f00 */
[----:B------:R-:W-:-:S07]  /*09a0*/  MOV R5, R3 ;  /* 0x0000000300057202 */ /* 0x000fce0000000f00 */
.L_x_5:
[----:B--2---:R-:W-:Y:S01]  /*09b0*/  IMAD.WIDE R2, R7, 0x4, R10 ;  /* 0x0000000407027825 */ /* 0x004fe200078e020a */
[----:B------:R-:W-:-:S05]  /*09c0*/  MOV R4, R6 ;  /* 0x0000000600047202 */ /* 0x000fca0000000f00 */
[----:B0-----:R-:W2:Y:S04]  /*09d0*/  LDG.E R2, desc[UR12][R2.64] ;  /* 0x0000000c02027981 */ /* 0x001ea8000c1e1900 */
[----:B------:R0:W2:Y:S01]  /*09e0*/  LDG.E R4, desc[UR12][R4.64] ;  /* 0x0000000c04047981 */ /* 0x0000a2000c1e1900 */
[----:B------:R-:W-:Y:S01]  /*09f0*/  UIADD3 UR4, UPT, UPT, UR4, 0x1, URZ ;  /* 0x0000000104047890 */ /* 0x000fe2000fffe0ff */
[----:B------:R-:W-:Y:S02]  /*0a00*/  IADD3 R6, P0, PT, R6, 0x4, RZ ;  /* 0x0000000406067810 */ /* 0x000fe40007f1e0ff */
[----:B------:R-:W-:Y:S01]  /*0a10*/  IADD3 R7, PT, PT, R7, 0x1, RZ ;  /* 0x0000000107077810 */ /* 0x000fe20007ffe0ff */
[----:B------:R-:W-:Y:S01]  /*0a20*/  UISETP.NE.AND UP0, UPT, UR4, URZ, UPT ;  /* 0x000000ff0400728c */ /* 0x000fe2000bf05270 */
[----:B0-----:R-:W-:Y:S01]  /*0a30*/  IADD3.X R5, PT, PT, RZ, R5, RZ, P0, !PT ;  /* 0x00000005ff057210 */ /* 0x001fe200007fe4ff */
[----:B--2---:R-:W-:-:S07]  /*0a40*/  FFMA R15, R2, R4, R15 ;  /* 0x00000004020f7223 */ /* 0x004fce000000000f */
[----:B------:R-:W-:Y:S05]  /*0a50*/  BRA.U UP0, `(.L_x_5) ;  /* 0xfffffffd00d47547 */ /* 0x000fea000b83ffff */
.L_x_0:
[----:B------:R-:W1:Y:S02]  /*0a60*/  LDC.64 R2, c[0x0][0x380] ;  /* 0x0000e000ff027b82 */ /* 0x000e640000000a00 */
[----:B-1----:R-:W-:-:S05]  /*0a70*/  IMAD.WIDE R2, R0, 0x4, R2 ;  /* 0x0000000400027825 */ /* 0x002fca00078e0202 */
[----:B0-----:R-:W-:Y:S01]  /*0a80*/  STG.E desc[UR12][R2.64], R15 ;  /* 0x0000000f02007986 */ /* 0x001fe2000c10190c */
[----:B------:R-:W-:Y:S05]  /*0a90*/  EXIT ;  /* 0x000000000000794d */ /* 0x000fea0003800000 */
.L_x_6:
[----:B------:R-:W-:-:S00]  /*0aa0*/  BRA `(.L_x_6) ;  /* 0xfffffffc00fc7947 */ /* 0x000fc0000383ffff */
[----:B------:R-:W-:-:S00]  /*0ab0*/  NOP ;  /* 0x0000000000007918 */ /* 0x000fc00000000000 */
        /* <DEDUP_REMOVED lines=12> */
.L_x_7:


//--------------------- .nv.shared.reserved.0     --------------------------
	.section	.nv.shared.reserved.0,"aw",@nobits
	.weak		__nv_reservedSMEM_offset_0_alias
	.size		__nv_reservedSMEM_offset_0_alias, 0, 64
	.other		__nv_reservedSMEM_offset_0_alias,@"STO_CUDA_RESERVED_SHARED STV_DEFAULT"
__nv_reservedSMEM_offset_0_alias:
	.zero		0
	.zero		64


//--------------------- .nv.constant0._Z26matrixVectorMultiplyKernelPfS_S_i --------------------------
	.section	.nv.constant0._Z26matrixVectorMultiplyKernelPfS_S_i,"a",@progbits
	.sectionflags	@""
	.align	4
.nv.constant0._Z26matrixVectorMultiplyKernelPfS_S_i:
	.zero		924


//--------------------- SYMBOLS --------------------------

	.type		.nv.reservedSmem.offset0,@object
	.size		.nv.reservedSmem.offset0,0x4
